//
// Generated by NVIDIA NVVM Compiler
//
// Compiler Build ID: CL-36424714
// Cuda compilation tools, release 13.0, V13.0.88
// Based on NVVM 20.0.0
//

.version 9.0
.target sm_100
.address_size 64

	// .globl	_Z6kernelPfS_ii

.visible .entry _Z6kernelPfS_ii(
	.param .u64 .ptr .align 1 _Z6kernelPfS_ii_param_0,
	.param .u64 .ptr .align 1 _Z6kernelPfS_ii_param_1,
	.param .u32 _Z6kernelPfS_ii_param_2,
	.param .u32 _Z6kernelPfS_ii_param_3
)
{
	.reg .pred 	%p<14>;
	.reg .b32 	%r<50>;
	.reg .b32 	%f<112>;
	.reg .b64 	%rd<42>;

	ld.param.u64 	%rd10, [_Z6kernelPfS_ii_param_0];
	ld.param.u64 	%rd11, [_Z6kernelPfS_ii_param_1];
	ld.param.u32 	%r25, [_Z6kernelPfS_ii_param_2];
	ld.param.u32 	%r26, [_Z6kernelPfS_ii_param_3];
	cvta.to.global.u64 	%rd1, %rd10;
	cvta.to.global.u64 	%rd2, %rd11;
	mov.u32 	%r27, %ctaid.x;
	mov.u32 	%r28, %ntid.x;
	mov.u32 	%r29, %tid.x;
	mad.lo.s32 	%r1, %r27, %r28, %r29;
	mov.u32 	%r30, %ctaid.y;
	mov.u32 	%r31, %ntid.y;
	mov.u32 	%r32, %tid.y;
	mad.lo.s32 	%r2, %r30, %r31, %r32;
	setp.lt.s32 	%p1, %r2, %r1;
	max.s32 	%r33, %r1, %r2;
	setp.ge.s32 	%p2, %r33, %r25;
	or.pred  	%p3, %p2, %p1;
	@%p3 bra 	$L__BB0_16;
	setp.eq.s32 	%p4, %r2, %r1;
	@%p4 bra 	$L__BB0_17;
	setp.lt.s32 	%p5, %r26, 1;
	mov.f32 	%f111, 0f00000000;
	@%p5 bra 	$L__BB0_15;
	mul.lo.s32 	%r3, %r26, %r1;
	mul.lo.s32 	%r4, %r26, %r2;
	and.b32  	%r5, %r26, 15;
	setp.lt.u32 	%p6, %r26, 16;
	mov.f32 	%f111, 0f00000000;
	mov.b32 	%r45, 0;
	@%p6 bra 	$L__BB0_6;
	and.b32  	%r45, %r26, 2147483632;
	neg.s32 	%r44, %r45;
	add.s64 	%rd3, %rd1, 32;
	mul.wide.u32 	%rd12, %r4, 4;
	add.s64 	%rd40, %rd3, %rd12;
	mov.f32 	%f111, 0f00000000;
	mov.u32 	%r43, %r3;
$L__BB0_5:
	.pragma "nounroll";
	mul.wide.s32 	%rd13, %r43, 4;
	add.s64 	%rd14, %rd3, %rd13;
	ld.global.f32 	%f18, [%rd14+-32];
	ld.global.f32 	%f19, [%rd40+-32];
	fma.rn.f32 	%f20, %f18, %f19, %f111;
	ld.global.f32 	%f21, [%rd14+-28];
	ld.global.f32 	%f22, [%rd40+-28];
	fma.rn.f32 	%f23, %f21, %f22, %f20;
	ld.global.f32 	%f24, [%rd14+-24];
	ld.global.f32 	%f25, [%rd40+-24];
	fma.rn.f32 	%f26, %f24, %f25, %f23;
	ld.global.f32 	%f27, [%rd14+-20];
	ld.global.f32 	%f28, [%rd40+-20];
	fma.rn.f32 	%f29, %f27, %f28, %f26;
	ld.global.f32 	%f30, [%rd14+-16];
	ld.global.f32 	%f31, [%rd40+-16];
	fma.rn.f32 	%f32, %f30, %f31, %f29;
	ld.global.f32 	%f33, [%rd14+-12];
	ld.global.f32 	%f34, [%rd40+-12];
	fma.rn.f32 	%f35, %f33, %f34, %f32;
	ld.global.f32 	%f36, [%rd14+-8];
	ld.global.f32 	%f37, [%rd40+-8];
	fma.rn.f32 	%f38, %f36, %f37, %f35;
	ld.global.f32 	%f39, [%rd14+-4];
	ld.global.f32 	%f40, [%rd40+-4];
	fma.rn.f32 	%f41, %f39, %f40, %f38;
	ld.global.f32 	%f42, [%rd14];
	ld.global.f32 	%f43, [%rd40];
	fma.rn.f32 	%f44, %f42, %f43, %f41;
	ld.global.f32 	%f45, [%rd14+4];
	ld.global.f32 	%f46, [%rd40+4];
	fma.rn.f32 	%f47, %f45, %f46, %f44;
	ld.global.f32 	%f48, [%rd14+8];
	ld.global.f32 	%f49, [%rd40+8];
	fma.rn.f32 	%f50, %f48, %f49, %f47;
	ld.global.f32 	%f51, [%rd14+12];
	ld.global.f32 	%f52, [%rd40+12];
	fma.rn.f32 	%f53, %f51, %f52, %f50;
	ld.global.f32 	%f54, [%rd14+16];
	ld.global.f32 	%f55, [%rd40+16];
	fma.rn.f32 	%f56, %f54, %f55, %f53;
	ld.global.f32 	%f57, [%rd14+20];
	ld.global.f32 	%f58, [%rd40+20];
	fma.rn.f32 	%f59, %f57, %f58, %f56;
	ld.global.f32 	%f60, [%rd14+24];
	ld.global.f32 	%f61, [%rd40+24];
	fma.rn.f32 	%f62, %f60, %f61, %f59;
	ld.global.f32 	%f63, [%rd14+28];
	ld.global.f32 	%f64, [%rd40+28];
	fma.rn.f32 	%f111, %f63, %f64, %f62;
	add.s32 	%r44, %r44, 16;
	add.s32 	%r43, %r43, 16;
	add.s64 	%rd40, %rd40, 64;
	setp.ne.s32 	%p7, %r44, 0;
	@%p7 bra 	$L__BB0_5;
$L__BB0_6:
	setp.eq.s32 	%p8, %r5, 0;
	@%p8 bra 	$L__BB0_15;
	and.b32  	%r13, %r26, 7;
	setp.lt.u32 	%p9, %r5, 8;
	@%p9 bra 	$L__BB0_9;
	add.s32 	%r35, %r45, %r3;
	mul.wide.s32 	%rd15, %r35, 4;
	add.s64 	%rd16, %rd1, %rd15;
	ld.global.f32 	%f66, [%rd16];
	add.s32 	%r36, %r45, %r4;
	mul.wide.u32 	%rd17, %r36, 4;
	add.s64 	%rd18, %rd1, %rd17;
	ld.global.f32 	%f67, [%rd18];
	fma.rn.f32 	%f68, %f66, %f67, %f111;
	ld.global.f32 	%f69, [%rd16+4];
	cvt.u64.u32 	%rd19, %r4;
	cvt.u64.u32 	%rd20, %r45;
	add.s64 	%rd21, %rd20, %rd19;
	shl.b64 	%rd22, %rd21, 2;
	add.s64 	%rd23, %rd1, %rd22;
	ld.global.f32 	%f70, [%rd23+4];
	fma.rn.f32 	%f71, %f69, %f70, %f68;
	ld.global.f32 	%f72, [%rd16+8];
	ld.global.f32 	%f73, [%rd23+8];
	fma.rn.f32 	%f74, %f72, %f73, %f71;
	ld.global.f32 	%f75, [%rd16+12];
	ld.global.f32 	%f76, [%rd23+12];
	fma.rn.f32 	%f77, %f75, %f76, %f74;
	ld.global.f32 	%f78, [%rd16+16];
	ld.global.f32 	%f79, [%rd23+16];
	fma.rn.f32 	%f80, %f78, %f79, %f77;
	ld.global.f32 	%f81, [%rd16+20];
	ld.global.f32 	%f82, [%rd23+20];
	fma.rn.f32 	%f83, %f81, %f82, %f80;
	ld.global.f32 	%f84, [%rd16+24];
	ld.global.f32 	%f85, [%rd23+24];
	fma.rn.f32 	%f86, %f84, %f85, %f83;
	ld.global.f32 	%f87, [%rd16+28];
	ld.global.f32 	%f88, [%rd23+28];
	fma.rn.f32 	%f111, %f87, %f88, %f86;
	add.s32 	%r45, %r45, 8;
$L__BB0_9:
	setp.eq.s32 	%p10, %r13, 0;
	@%p10 bra 	$L__BB0_15;
	and.b32  	%r16, %r26, 3;
	setp.lt.u32 	%p11, %r13, 4;
	@%p11 bra 	$L__BB0_12;
	add.s32 	%r37, %r45, %r3;
	mul.wide.s32 	%rd24, %r37, 4;
	add.s64 	%rd25, %rd1, %rd24;
	ld.global.f32 	%f90, [%rd25];
	add.s32 	%r38, %r45, %r4;
	mul.wide.u32 	%rd26, %r38, 4;
	add.s64 	%rd27, %rd1, %rd26;
	ld.global.f32 	%f91, [%rd27];
	fma.rn.f32 	%f92, %f90, %f91, %f111;
	ld.global.f32 	%f93, [%rd25+4];
	cvt.u64.u32 	%rd28, %r4;
	cvt.u64.u32 	%rd29, %r45;
	add.s64 	%rd30, %rd29, %rd28;
	shl.b64 	%rd31, %rd30, 2;
	add.s64 	%rd32, %rd1, %rd31;
	ld.global.f32 	%f94, [%rd32+4];
	fma.rn.f32 	%f95, %f93, %f94, %f92;
	ld.global.f32 	%f96, [%rd25+8];
	ld.global.f32 	%f97, [%rd32+8];
	fma.rn.f32 	%f98, %f96, %f97, %f95;
	ld.global.f32 	%f99, [%rd25+12];
	ld.global.f32 	%f100, [%rd32+12];
	fma.rn.f32 	%f111, %f99, %f100, %f98;
	add.s32 	%r45, %r45, 4;
$L__BB0_12:
	setp.eq.s32 	%p12, %r16, 0;
	@%p12 bra 	$L__BB0_15;
	add.s32 	%r39, %r45, %r4;
	mul.wide.u32 	%rd33, %r39, 4;
	add.s64 	%rd41, %rd1, %rd33;
	add.s32 	%r49, %r45, %r3;
	neg.s32 	%r48, %r16;
$L__BB0_14:
	.pragma "nounroll";
	mul.wide.s32 	%rd34, %r49, 4;
	add.s64 	%rd35, %rd1, %rd34;
	ld.global.f32 	%f101, [%rd35];
	ld.global.f32 	%f102, [%rd41];
	fma.rn.f32 	%f111, %f101, %f102, %f111;
	add.s64 	%rd41, %rd41, 4;
	add.s32 	%r49, %r49, 1;
	add.s32 	%r48, %r48, 1;
	setp.ne.s32 	%p13, %r48, 0;
	@%p13 bra 	$L__BB0_14;
$L__BB0_15:
	mad.lo.s32 	%r40, %r25, %r1, %r2;
	mul.wide.s32 	%rd36, %r40, 4;
	add.s64 	%rd37, %rd2, %rd36;
	st.global.f32 	[%rd37], %f111;
$L__BB0_16:
	ret;
$L__BB0_17:
	mad.lo.s32 	%r41, %r25, %r1, %r1;
	mul.wide.u32 	%rd38, %r41, 4;
	add.s64 	%rd39, %rd2, %rd38;
	mov.b32 	%r42, 1065353216;
	st.global.u32 	[%rd39], %r42;
	bra.uni 	$L__BB0_16;

}


// ===== COMPILED SASS (sm_100) =====

	.target	sm_100

	.elftype	@"ET_EXEC"


//--------------------- .note.nv.tkinfo           --------------------------
	.section	.note.nv.tkinfo,"",@"SHT_NOTE"
	.sectionflags	@"SHF_NOTE_NV_TKINFO"
	.tkinfo
        /*0018*/ 	.word	0x00000002
        /*0030*/ 	.string	""
        /*0030*/ 	.string	"ptxas"
        /*0030*/ 	.string	"Cuda compilation tools, release 13.0, V13.0.88"
        /*0030*/ 	.string	"Build cuda_13.0.r13.0/compiler.36424714_0"
        /*0030*/ 	.string	"-arch sm_100 -m 64 "



//--------------------- .note.nv.cuinfo           --------------------------
	.section	.note.nv.cuinfo,"",@"SHT_NOTE"
	.sectionflags	@"SHF_NOTE_NV_CUINFO"
        /*0018*/ 	.short	0x0002
        /*001a*/ 	.short	0x0064
        /*001c*/ 	.short	0x0082
	.zero		2


//--------------------- .nv.info                  --------------------------
	.section	.nv.info,"",@"SHT_CUDA_INFO"
	.align	4


	//----- nvinfo : EIATTR_REGCOUNT
	.align		4
        /*0000*/ 	.byte	0x04, 0x2f
        /*0002*/ 	.short	(.L_1 - .L_0)
	.align		4
.L_0:
        /*0004*/ 	.word	index@(_Z6kernelPfS_ii)
        /*0008*/ 	.word	0x00000020


	//----- nvinfo : EIATTR_FRAME_SIZE
	.align		4
.L_1:
        /*000c*/ 	.byte	0x04, 0x11
        /*000e*/ 	.short	(.L_3 - .L_2)
	.align		4
.L_2:
        /*0010*/ 	.word	index@(_Z6kernelPfS_ii)
        /*0014*/ 	.word	0x00000000


	//----- nvinfo : EIATTR_MIN_STACK_SIZE
	.align		4
.L_3:
        /*0018*/ 	.byte	0x04, 0x12
        /*001a*/ 	.short	(.L_5 - .L_4)
	.align		4
.L_4:
        /*001c*/ 	.word	index@(_Z6kernelPfS_ii)
        /*0020*/ 	.word	0x00000000
.L_5:


//--------------------- .nv.compat                --------------------------
	.section	.nv.compat,"",@"SHT_CUDA_COMPAT_INFO"
	.align	4
        /*0000*/ 	.byte	0x02, 0x09, 0x00, 0x00, 0x02, 0x02, 0x01, 0x00, 0x02, 0x05, 0x05, 0x00, 0x03, 0x07, 0x01, 0x01
        /*0010*/ 	.byte	0x02, 0x03, 0x00, 0x00, 0x02, 0x06, 0x01, 0x00, 0x04, 0x0b, 0x08, 0x00, 0x09, 0x00, 0x00, 0x00
        /*0020*/ 	.byte	0x00, 0x00, 0x00, 0x00


//--------------------- .nv.info._Z6kernelPfS_ii  --------------------------
	.section	.nv.info._Z6kernelPfS_ii,"",@"SHT_CUDA_INFO"
	.sectionflags	@""
	.align	4


	//----- nvinfo : EIATTR_CUDA_API_VERSION
	.align		4
        /*0000*/ 	.byte	0x04, 0x37
        /*0002*/ 	.short	(.L_7 - .L_6)
.L_6:
        /*0004*/ 	.word	0x00000082


	//----- nvinfo : EIATTR_KPARAM_INFO
	.align		4
.L_7:
        /*0008*/ 	.byte	0x04, 0x17
        /*000a*/ 	.short	(.L_9 - .L_8)
.L_8:
        /*000c*/ 	.word	0x00000000
        /*0010*/ 	.short	0x0003
        /*0012*/ 	.short	0x0014
        /*0014*/ 	.byte	0x00, 0xf0, 0x11, 0x00


	//----- nvinfo : EIATTR_KPARAM_INFO
	.align		4
.L_9:
        /*0018*/ 	.byte	0x04, 0x17
        /*001a*/ 	.short	(.L_11 - .L_10)
.L_10:
        /*001c*/ 	.word	0x00000000
        /*0020*/ 	.short	0x0002
        /*0022*/ 	.short	0x0010
        /*0024*/ 	.byte	0x00, 0xf0, 0x11, 0x00


	//----- nvinfo : EIATTR_KPARAM_INFO
	.align		4
.L_11:
        /*0028*/ 	.byte	0x04, 0x17
        /*002a*/ 	.short	(.L_13 - .L_12)
.L_12:
        /*002c*/ 	.word	0x00000000
        /*0030*/ 	.short	0x0001
        /*0032*/ 	.short	0x0008
        /*0034*/ 	.byte	0x00, 0xf5, 0x21, 0x00


	//----- nvinfo : EIATTR_KPARAM_INFO
	.align		4
.L_13:
        /*0038*/ 	.byte	0x04, 0x17
        /*003a*/ 	.short	(.L_15 - .L_14)
.L_14:
        /*003c*/ 	.word	0x00000000
        /*0040*/ 	.short	0x0000
        /*0042*/ 	.short	0x0000
        /*0044*/ 	.byte	0x00, 0xf5, 0x21, 0x00


	//----- nvinfo : EIATTR_SPARSE_MMA_MASK
	.align		4
.L_15:
        /*0048*/ 	.byte	0x03, 0x50
        /*004a*/ 	.short	0x0000


	//----- nvinfo : EIATTR_MAXREG_COUNT
	.align		4
        /*004c*/ 	.byte	0x03, 0x1b
        /*004e*/ 	.short	0x00ff


	//----- nvinfo : EIATTR_MERCURY_ISA_VERSION
	.align		4
        /*0050*/ 	.byte	0x03, 0x5f
        /*0052*/ 	.short	0x0101


	//----- nvinfo : EIATTR_VRC_CTA_INIT_COUNT
	.align		4
        /*0054*/ 	.byte	0x02, 0x4a
	.zero		1
	.zero		1


	//----- nvinfo : EIATTR_EXIT_INSTR_OFFSETS
	.align		4
        /*0058*/ 	.byte	0x04, 0x1c
        /*005a*/ 	.short	(.L_17 - .L_16)


	//   ....[0]....
.L_16:
        /*005c*/ 	.word	0x000000d0


	//   ....[1]....
        /*0060*/ 	.word	0x00000ba0


	//   ....[2]....
        /*0064*/ 	.word	0x00000c00


	//----- nvinfo : EIATTR_CRS_STACK_SIZE
	.align		4
.L_17:
        /*0068*/ 	.byte	0x04, 0x1e
        /*006a*/ 	.short	(.L_19 - .L_18)
.L_18:
        /*006c*/ 	.word	0x00000000


	//----- nvinfo : EIATTR_CBANK_PARAM_SIZE
	.align		4
.L_19:
        /*0070*/ 	.byte	0x03, 0x19
        /*0072*/ 	.short	0x0018


	//----- nvinfo : EIATTR_PARAM_CBANK
	.align		4
        /*0074*/ 	.byte	0x04, 0x0a
        /*0076*/ 	.short	(.L_21 - .L_20)
	.align		4
.L_20:
        /*0078*/ 	.word	index@(.nv.constant0._Z6kernelPfS_ii)
        /*007c*/ 	.short	0x0380
        /*007e*/ 	.short	0x0018


	//----- nvinfo : EIATTR_SW_WAR
	.align		4
.L_21:
        /*0080*/ 	.byte	0x04, 0x36
        /*0082*/ 	.short	(.L_23 - .L_22)
.L_22:
        /*0084*/ 	.word	0x00000008
.L_23:


//--------------------- .nv.callgraph             --------------------------
	.section	.nv.callgraph,"",@"SHT_CUDA_CALLGRAPH"
	.align	4
	.sectionentsize	8
	.align		4
        /*0000*/ 	.word	0x00000000
	.align		4
        /*0004*/ 	.word	0xffffffff
	.align		4
        /*0008*/ 	.word	0x00000000
	.align		4
        /*000c*/ 	.word	0xfffffffe
	.align		4
        /*0010*/ 	.word	0x00000000
	.align		4
        /*0014*/ 	.word	0xfffffffd
	.align		4
        /*0018*/ 	.word	0x00000000
	.align		4
        /*001c*/ 	.word	0xfffffffc


//--------------------- .text._Z6kernelPfS_ii     --------------------------
	.section	.text._Z6kernelPfS_ii,"ax",@progbits
	.align	128
        .global         _Z6kernelPfS_ii
        .type           _Z6kernelPfS_ii,@function
        .size           _Z6kernelPfS_ii,(.L_x_8 - _Z6kernelPfS_ii)
        .other          _Z6kernelPfS_ii,@"STO_CUDA_ENTRY STV_DEFAULT"
_Z6kernelPfS_ii:
.text._Z6kernelPfS_ii:
[----:B------:R-:W-:Y:S01]  /*0000*/  LDC R1, c[0x0][0x37c] ;  /* 0x0000df00ff017b82 */ /* 0x000fe20000000800 */
[----:B------:R-:W0:Y:S07]  /*0010*/  S2R R3, SR_TID.X ;  /* 0x0000000000037919 */ /* 0x000e2e0000002100 */
[----:B------:R-:W0:Y:S01]  /*0020*/  LDC R0, c[0x0][0x360] ;  /* 0x0000d800ff007b82 */ /* 0x000e220000000800 */
[----:B------:R-:W1:Y:S01]  /*0030*/  LDCU UR9, c[0x0][0x390] ;  /* 0x00007200ff0977ac */ /* 0x000e620008000800 */
[----:B------:R-:W2:Y:S06]  /*0040*/  S2R R2, SR_TID.Y ;  /* 0x0000000000027919 */ /* 0x000eac0000002200 */
[----:B------:R-:W0:Y:S08]  /*0050*/  S2UR UR4, SR_CTAID.X ;  /* 0x00000000000479c3 */ /* 0x000e300000002500 */
[----:B------:R-:W2:Y:S08]  /*0060*/  S2UR UR5, SR_CTAID.Y ;  /* 0x00000000000579c3 */ /* 0x000eb00000002600 */
[----:B------:R-:W2:Y:S01]  /*0070*/  LDC R9, c[0x0][0x364] ;  /* 0x0000d900ff097b82 */ /* 0x000ea20000000800 */
[----:B0-----:R-:W-:-:S02]  /*0080*/  IMAD R0, R0, UR4, R3 ;  /* 0x0000000400007c24 */ /* 0x001fc4000f8e0203 */
[----:B--2---:R-:W-:-:S05]  /*0090*/  IMAD R9, R9, UR5, R2 ;  /* 0x0000000509097c24 */ /* 0x004fca000f8e0202 */
[----:B------:R-:W-:Y:S02]  /*00a0*/  ISETP.GE.AND P0, PT, R9, R0, PT ;  /* 0x000000000900720c */ /* 0x000fe40003f06270 */
[----:B------:R-:W-:-:S04]  /*00b0*/  VIMNMX R2, PT, PT, R0, R9, !PT ;  /* 0x0000000900027248 */ /* 0x000fc80007fe0100 */
[----:B-1----:R-:W-:-:S13]  /*00c0*/  ISETP.GE.OR P0, PT, R2, UR9, !P0 ;  /* 0x0000000902007c0c */ /* 0x002fda000c706670 */
[----:B------:R-:W-:Y:S05]  /*00d0*/  @P0 EXIT ;  /* 0x000000000000094d */ /* 0x000fea0003800000 */
[----:B------:R-:W-:Y:S01]  /*00e0*/  ISETP.NE.AND P0, PT, R9, R0, PT ;  /* 0x000000000900720c */ /* 0x000fe20003f05270 */
[----:B------:R-:W0:-:S12]  /*00f0*/  LDCU.64 UR10, c[0x0][0x358] ;  /* 0x00006b00ff0a77ac */ /* 0x000e180008000a00 */
[----:B------:R-:W-:Y:S05]  /*0100*/  @!P0 BRA `(.L_x_0) ;  /* 0x0000000800a88947 */ /* 0x000fea0003800000 */
[----:B------:R-:W1:Y:S01]  /*0110*/  LDCU UR6, c[0x0][0x394] ;  /* 0x00007280ff0677ac */ /* 0x000e620008000800 */
[----:B------:R-:W-:Y:S01]  /*0120*/  HFMA2 R10, -RZ, RZ, 0, 0 ;  /* 0x00000000ff0a7431 */ /* 0x000fe200000001ff */
[----:B-1----:R-:W-:-:S09]  /*0130*/  UISETP.GE.AND UP0, UPT, UR6, 0x1, UPT ;  /* 0x000000010600788c */ /* 0x002fd2000bf06270 */
[----:B------:R-:W-:Y:S05]  /*0140*/  BRA.U !UP0, `(.L_x_1) ;  /* 0x0000000908847547 */ /* 0x000fea000b800000 */
[----:B------:R-:W-:Y:S02]  /*0150*/  UISETP.GE.U32.AND UP1, UPT, UR6, 0x10, UPT ;  /* 0x000000100600788c */ /* 0x000fe4000bf26070 */
[----:B------:R-:W-:Y:S01]  /*0160*/  IMAD R8, R0, UR6, RZ ;  /* 0x0000000600087c24 */ /* 0x000fe2000f8e02ff */
[----:B------:R-:W-:Y:S02]  /*0170*/  ULOP3.LUT UR7, UR6, 0xf, URZ, 0xc0, !UPT ;  /* 0x0000000f06077892 */ /* 0x000fe4000f8ec0ff */
[----:B------:R-:W-:Y:S01]  /*0180*/  IMAD R13, R9, UR6, RZ ;  /* 0x00000006090d7c24 */ /* 0x000fe2000f8e02ff */
[----:B------:R-:W-:Y:S01]  /*0190*/  MOV R10, RZ ;  /* 0x000000ff000a7202 */ /* 0x000fe20000000f00 */
[----:B------:R-:W-:Y:S01]  /*01a0*/  UMOV UR4, URZ ;  /* 0x000000ff00047c82 */ /* 0x000fe20008000000 */
[----:B------:R-:W-:Y:S01]  /*01b0*/  UISETP.NE.AND UP0, UPT, UR7, URZ, UPT ;  /* 0x000000ff0700728c */ /* 0x000fe2000bf05270 */
[----:B------:R-:W-:Y:S10]  /*01c0*/  BRA.U !UP1, `(.L_x_2) ;  /* 0x0000000509047547 */ /* 0x000ff4000b800000 */
[----:B------:R-:W1:Y:S01]  /*01d0*/  LDCU.64 UR4, c[0x0][0x380] ;  /* 0x00007000ff0477ac */ /* 0x000e620008000a00 */
[----:B------:R-:W-:Y:S02]  /*01e0*/  MOV R10, RZ ;  /* 0x000000ff000a7202 */ /* 0x000fe40000000f00 */
[----:B------:R-:W-:Y:S01]  /*01f0*/  MOV R11, R8 ;  /* 0x00000008000b7202 */ /* 0x000fe20000000f00 */
[----:B-1----:R-:W-:-:S04]  /*0200*/  UIADD3 UR4, UP1, UPT, UR4, 0x20, URZ ;  /* 0x0000002004047890 */ /* 0x002fc8000ff3e0ff */
[----:B------:R-:W-:Y:S02]  /*0210*/  UIADD3.X UR5, UPT, UPT, URZ, UR5, URZ, UP1, !UPT ;  /* 0x00000005ff057290 */ /* 0x000fe40008ffe4ff */
[----:B------:R-:W-:Y:S01]  /*0220*/  MOV R2, UR4 ;  /* 0x0000000400027c02 */ /* 0x000fe20008000f00 */
[----:B------:R-:W-:-:S03]  /*0230*/  ULOP3.LUT UR4, UR6, 0x7ffffff0, URZ, 0xc0, !UPT ;  /* 0x7ffffff006047892 */ /* 0x000fc6000f8ec0ff */
[----:B------:R-:W-:Y:S01]  /*0240*/  MOV R3, UR5 ;  /* 0x0000000500037c02 */ /* 0x000fe20008000f00 */
[----:B------:R-:W-:Y:S02]  /*0250*/  UIADD3 UR5, UPT, UPT, -UR4, URZ, URZ ;  /* 0x000000ff04057290 */ /* 0x000fe4000fffe1ff */
[----:B------:R-:W-:-:S10]  /*0260*/  IMAD.WIDE.U32 R4, R13, 0x4, R2 ;  /* 0x000000040d047825 */ /* 0x000fd400078e0002 */
.L_x_3:
[----:B------:R-:W-:Y:S01]  /*0270*/  IMAD.WIDE R6, R11, 0x4, R2 ;  /* 0x000000040b067825 */ /* 0x000fe200078e0202 */
[----:B0-----:R-:W2:Y:S04]  /*0280*/  LDG.E R12, desc[UR10][R4.64+-0x20] ;  /* 0xffffe00a040c7981 */ /* 0x001ea8000c1e1900 */
[----:B------:R-:W2:Y:S04]  /*0290*/  LDG.E R15, desc[UR10][R6.64+-0x20] ;  /* 0xffffe00a060f7981 */ /* 0x000ea8000c1e1900 */
[----:B------:R-:W3:Y:S04]  /*02a0*/  LDG.E R24, desc[UR10][R4.64+-0x1c] ;  /* 0xffffe40a04187981 */ /* 0x000ee8000c1e1900 */
[----:B------:R-:W3:Y:S04]  /*02b0*/  LDG.E R27, desc[UR10][R6.64+-0x1c] ;  /* 0xffffe40a061b7981 */ /* 0x000ee8000c1e1900 */
[----:B------:R-:W4:Y:S04]  /*02c0*/  LDG.E R21, desc[UR10][R4.64+-0x18] ;  /* 0xffffe80a04157981 */ /* 0x000f28000c1e1900 */
[----:B------:R-:W4:Y:S04]  /*02d0*/  LDG.E R16, desc[UR10][R6.64+-0x18] ;  /* 0xffffe80a06107981 */ /* 0x000f28000c1e1900 */
[----:B------:R-:W5:Y:S04]  /*02e0*/  LDG.E R18, desc[UR10][R4.64+-0x14] ;  /* 0xffffec0a04127981 */ /* 0x000f68000c1e1900 */
[----:B------:R-:W5:Y:S04]  /*02f0*/  LDG.E R23, desc[UR10][R6.64+-0x14] ;  /* 0xffffec0a06177981 */ /* 0x000f68000c1e1900 */
[----:B------:R-:W5:Y:S04]  /*0300*/  LDG.E R20, desc[UR10][R4.64+-0x10] ;  /* 0xfffff00a04147981 */ /* 0x000f68000c1e1900 */
[----:B------:R-:W5:Y:S04]  /*0310*/  LDG.E R25, desc[UR10][R6.64+-0x10] ;  /* 0xfffff00a06197981 */ /* 0x000f68000c1e1900 */
[----:B------:R-:W5:Y:S04]  /*0320*/  LDG.E R14, desc[UR10][R4.64+-0xc] ;  /* 0xfffff40a040e7981 */ /* 0x000f68000c1e1900 */
[----:B------:R-:W5:Y:S04]  /*0330*/  LDG.E R19, desc[UR10][R6.64+-0xc] ;  /* 0xfffff40a06137981 */ /* 0x000f68000c1e1900 */
[----:B------:R-:W5:Y:S04]  /*0340*/  LDG.E R17, desc[UR10][R6.64+-0x4] ;  /* 0xfffffc0a06117981 */ /* 0x000f68000c1e1900 */
[----:B------:R-:W5:Y:S01]  /*0350*/  LDG.E R29, desc[UR10][R4.64+0x1c] ;  /* 0x00001c0a041d7981 */ /* 0x000f62000c1e1900 */
[----:B--2---:R-:W-:-:S03]  /*0360*/  FFMA R22, R15, R12, R10 ;  /* 0x0000000c0f167223 */ /* 0x004fc6000000000a */
[----:B------:R-:W2:Y:S04]  /*0370*/  LDG.E R10, desc[UR10][R4.64+-0x8] ;  /* 0xfffff80a040a7981 */ /* 0x000ea8000c1e1900 */
[----:B------:R-:W2:Y:S04]  /*0380*/  LDG.E R15, desc[UR10][R6.64+-0x8] ;  /* 0xfffff80a060f7981 */ /* 0x000ea8000c1e1900 */
[----:B------:R-:W2:Y:S01]  /*0390*/  LDG.E R12, desc[UR10][R4.64+-0x4] ;  /* 0xfffffc0a040c7981 */ /* 0x000ea2000c1e1900 */
[----:B---3--:R-:W-:-:S03]  /*03a0*/  FFMA R27, R27, R24, R22 ;  /* 0x000000181b1b7223 */ /* 0x008fc60000000016 */
[----:B------:R-:W3:Y:S01]  /*03b0*/  LDG.E R24, desc[UR10][R6.64+0x1c] ;  /* 0x00001c0a06187981 */ /* 0x000ee2000c1e1900 */
[----:B----4-:R-:W-:-:S03]  /*03c0*/  FFMA R22, R16, R21, R27 ;  /* 0x0000001510167223 */ /* 0x010fc6000000001b */
[----:B------:R-:W4:Y:S04]  /*03d0*/  LDG.E R21, desc[UR10][R4.64] ;  /* 0x0000000a04157981 */ /* 0x000f28000c1e1900 */
[----:B------:R-:W4:Y:S01]  /*03e0*/  LDG.E R16, desc[UR10][R6.64] ;  /* 0x0000000a06107981 */ /* 0x000f22000c1e1900 */
[----:B-----5:R-:W-:-:S03]  /*03f0*/  FFMA R22, R23, R18, R22 ;  /* 0x0000001217167223 */ /* 0x020fc60000000016 */
[----:B------:R-:W5:Y:S04]  /*0400*/  LDG.E R23, desc[UR10][R4.64+0x4] ;  /* 0x0000040a04177981 */ /* 0x000f68000c1e1900 */
[----:B------:R-:W5:Y:S01]  /*0410*/  LDG.E R18, desc[UR10][R6.64+0x4] ;  /* 0x0000040a06127981 */ /* 0x000f62000c1e1900 */
[----:B------:R-:W-:-:S03]  /*0420*/  FFMA R22, R25, R20, R22 ;  /* 0x0000001419167223 */ /* 0x000fc60000000016 */
[----:B------:R-:W3:Y:S04]  /*0430*/  LDG.E R25, desc[UR10][R4.64+0x8] ;  /* 0x0000080a04197981 */ /* 0x000ee8000c1e1900 */
[----:B------:R-:W3:Y:S01]  /*0440*/  LDG.E R20, desc[UR10][R6.64+0x8] ;  /* 0x0000080a06147981 */ /* 0x000ee2000c1e1900 */
[----:B------:R-:W-:-:S03]  /*0450*/  FFMA R22, R19, R14, R22 ;  /* 0x0000000e13167223 */ /* 0x000fc60000000016 */
[----:B------:R-:W3:Y:S04]  /*0460*/  LDG.E R19, desc[UR10][R4.64+0xc] ;  /* 0x00000c0a04137981 */ /* 0x000ee8000c1e1900 */
[----:B------:R-:W3:Y:S04]  /*0470*/  LDG.E R14, desc[UR10][R6.64+0xc] ;  /* 0x00000c0a060e7981 */ /* 0x000ee8000c1e1900 */
[----:B------:R-:W3:Y:S01]  /*0480*/  LDG.E R27, desc[UR10][R4.64+0x14] ;  /* 0x0000140a041b7981 */ /* 0x000ee2000c1e1900 */
[----:B--2---:R-:W-:-:S03]  /*0490*/  FFMA R22, R15, R10, R22 ;  /* 0x0000000a0f167223 */ /* 0x004fc60000000016 */
[----:B------:R-:W2:Y:S04]  /*04a0*/  LDG.E R10, desc[UR10][R4.64+0x10] ;  /* 0x0000100a040a7981 */ /* 0x000ea8000c1e1900 */
[----:B------:R-:W2:Y:S01]  /*04b0*/  LDG.E R15, desc[UR10][R6.64+0x10] ;  /* 0x0000100a060f7981 */ /* 0x000ea2000c1e1900 */
[----:B------:R-:W-:-:S03]  /*04c0*/  FFMA R26, R17, R12, R22 ;  /* 0x0000000c111a7223 */ /* 0x000fc60000000016 */
[----:B------:R-:W2:Y:S04]  /*04d0*/  LDG.E R22, desc[UR10][R6.64+0x14] ;  /* 0x0000140a06167981 */ /* 0x000ea8000c1e1900 */
[----:B------:R0:W2:Y:S04]  /*04e0*/  LDG.E R12, desc[UR10][R4.64+0x18] ;  /* 0x0000180a040c7981 */ /* 0x0000a8000c1e1900 */
[----:B------:R-:W2:Y:S01]  /*04f0*/  LDG.E R17, desc[UR10][R6.64+0x18] ;  /* 0x0000180a06117981 */ /* 0x000ea2000c1e1900 */
[----:B----4-:R-:W-:-:S04]  /*0500*/  FFMA R21, R16, R21, R26 ;  /* 0x0000001510157223 */ /* 0x010fc8000000001a */
[----:B-----5:R-:W-:Y:S01]  /*0510*/  FFMA R21, R18, R23, R21 ;  /* 0x0000001712157223 */ /* 0x020fe20000000015 */
[----:B------:R-:W-:-:S03]  /*0520*/  UIADD3 UR5, UPT, UPT, UR5, 0x10, URZ ;  /* 0x0000001005057890 */ /* 0x000fc6000fffe0ff */
[----:B---3--:R-:W-:Y:S01]  /*0530*/  FFMA R21, R20, R25, R21 ;  /* 0x0000001914157223 */ /* 0x008fe20000000015 */
[----:B------:R-:W-:-:S03]  /*0540*/  UISETP.NE.AND UP1, UPT, UR5, URZ, UPT ;  /* 0x000000ff0500728c */ /* 0x000fc6000bf25270 */
[----:B------:R-:W-:Y:S01]  /*0550*/  FFMA R14, R14, R19, R21 ;  /* 0x000000130e0e7223 */ /* 0x000fe20000000015 */
[----:B0-----:R-:W-:Y:S02]  /*0560*/  IADD3 R4, P0, PT, R4, 0x40, RZ ;  /* 0x0000004004047810 */ /* 0x001fe40007f1e0ff */
[----:B------:R-:W-:Y:S02]  /*0570*/  IADD3 R11, PT, PT, R11, 0x10, RZ ;  /* 0x000000100b0b7810 */ /* 0x000fe40007ffe0ff */
[----:B------:R-:W-:Y:S01]  /*0580*/  IADD3.X R5, PT, PT, RZ, R5, RZ, P0, !PT ;  /* 0x00000005ff057210 */ /* 0x000fe200007fe4ff */
[----:B--2---:R-:W-:-:S04]  /*0590*/  FFMA R15, R15, R10, R14 ;  /* 0x0000000a0f0f7223 */ /* 0x004fc8000000000e */
[----:B------:R-:W-:-:S04]  /*05a0*/  FFMA R22, R22, R27, R15 ;  /* 0x0000001b16167223 */ /* 0x000fc8000000000f */
[----:B------:R-:W-:-:S04]  /*05b0*/  FFMA R17, R17, R12, R22 ;  /* 0x0000000c11117223 */ /* 0x000fc80000000016 */
[----:B------:R-:W-:Y:S01]  /*05c0*/  FFMA R10, R24, R29, R17 ;  /* 0x0000001d180a7223 */ /* 0x000fe20000000011 */
[----:B------:R-:W-:Y:S06]  /*05d0*/  BRA.U UP1, `(.L_x_3) ;  /* 0xfffffffd01247547 */ /* 0x000fec000b83ffff */
.L_x_2:
[----:B------:R-:W-:Y:S05]  /*05e0*/  BRA.U !UP0, `(.L_x_1) ;  /* 0x00000005085c7547 */ /* 0x000fea000b800000 */
[----:B------:R-:W-:Y:S02]  /*05f0*/  UISETP.GE.U32.AND UP0, UPT, UR7, 0x8, UPT ;  /* 0x000000080700788c */ /* 0x000fe4000bf06070 */
[----:B------:R-:W-:-:S04]  /*0600*/  ULOP3.LUT UR8, UR6, 0x7, URZ, 0xc0, !UPT ;  /* 0x0000000706087892 */ /* 0x000fc8000f8ec0ff */
[----:B------:R-:W-:-:S03]  /*0610*/  UISETP.NE.AND UP1, UPT, UR8, URZ, UPT ;  /* 0x000000ff0800728c */ /* 0x000fc6000bf25270 */
[----:B------:R-:W-:Y:S08]  /*0620*/  BRA.U !UP0, `(.L_x_4) ;  /* 0x00000001088c7547 */ /* 0x000ff0000b800000 */
[----:B------:R-:W1:Y:S01]  /*0630*/  LDC.64 R4, c[0x0][0x380] ;  /* 0x0000e000ff047b82 */ /* 0x000e620000000a00 */
[----:B------:R-:W2:Y:S01]  /*0640*/  LDCU.64 UR12, c[0x0][0x380] ;  /* 0x00007000ff0c77ac */ /* 0x000ea20008000a00 */
[C---:B------:R-:W-:Y:S02]  /*0650*/  IADD3 R7, PT, PT, R13.reuse, UR4, RZ ;  /* 0x000000040d077c10 */ /* 0x040fe4000fffe0ff */
[----:B------:R-:W-:Y:S02]  /*0660*/  IADD3 R11, P0, PT, R13, UR4, RZ ;  /* 0x000000040d0b7c10 */ /* 0x000fe4000ff1e0ff */
[----:B------:R-:W-:Y:S02]  /*0670*/  IADD3 R3, PT, PT, R8, UR4, RZ ;  /* 0x0000000408037c10 */ /* 0x000fe4000fffe0ff */
[----:B------:R-:W-:Y:S02]  /*0680*/  IADD3.X R12, PT, PT, RZ, RZ, RZ, P0, !PT ;  /* 0x000000ffff0c7210 */ /* 0x000fe400007fe4ff */
[----:B--2---:R-:W-:Y:S01]  /*0690*/  LEA R2, P0, R11, UR12, 0x2 ;  /* 0x0000000c0b027c11 */ /* 0x004fe2000f8010ff */
[----:B-1----:R-:W-:-:S04]  /*06a0*/  IMAD.WIDE.U32 R6, R7, 0x4, R4 ;  /* 0x0000000407067825 */ /* 0x002fc800078e0004 */
[----:B------:R-:W-:Y:S01]  /*06b0*/  IMAD.WIDE R4, R3, 0x4, R4 ;  /* 0x0000000403047825 */ /* 0x000fe200078e0204 */
[----:B------:R-:W-:Y:S01]  /*06c0*/  LEA.HI.X R3, R11, UR13, R12, 0x2, P0 ;  /* 0x0000000d0b037c11 */ /* 0x000fe200080f140c */
        /* <DEDUP_REMOVED lines=16> */
[----:B------:R-:W-:Y:S01]  /*07d0*/  UIADD3 UR4, UPT, UPT, UR4, 0x8, URZ ;  /* 0x0000000804047890 */ /* 0x000fe2000fffe0ff */
[----:B--2---:R-:W-:-:S04]  /*07e0*/  FFMA R14, R17, R14, R10 ;  /* 0x0000000e110e7223 */ /* 0x004fc8000000000a */
[----:B---3--:R-:W-:-:S04]  /*07f0*/  FFMA R14, R19, R16, R14 ;  /* 0x00000010130e7223 */ /* 0x008fc8000000000e */
[----:B----4-:R-:W-:-:S04]  /*0800*/  FFMA R14, R21, R18, R14 ;  /* 0x00000012150e7223 */ /* 0x010fc8000000000e */
[----:B-----5:R-:W-:-:S04]  /*0810*/  FFMA R14, R23, R20, R14 ;  /* 0x00000014170e7223 */ /* 0x020fc8000000000e */
[----:B------:R-:W-:-:S04]  /*0820*/  FFMA R25, R25, R22, R14 ;  /* 0x0000001619197223 */ /* 0x000fc8000000000e */
[----:B------:R-:W-:-:S04]  /*0830*/  FFMA R15, R12, R15, R25 ;  /* 0x0000000f0c0f7223 */ /* 0x000fc80000000019 */
[----:B------:R-:W-:-:S04]  /*0840*/  FFMA R6, R6, R7, R15 ;  /* 0x0000000706067223 */ /* 0x000fc8000000000f */
[----:B------:R-:W-:-:S07]  /*0850*/  FFMA R10, R27, R11, R6 ;  /* 0x0000000b1b0a7223 */ /* 0x000fce0000000006 */
.L_x_4:
        /* <DEDUP_REMOVED lines=22> */
[----:B------:R-:W5:Y:S01]  /*09c0*/  LDG.E R18, desc[UR10][R4.64+0xc] ;  /* 0x00000c0a04127981 */ /* 0x000f62000c1e1900 */
[----:B------:R-:W-:Y:S01]  /*09d0*/  UIADD3 UR4, UPT, UPT, UR4, 0x4, URZ ;  /* 0x0000000404047890 */ /* 0x000fe2000fffe0ff */
[----:B--2---:R-:W-:-:S04]  /*09e0*/  FFMA R11, R11, R6, R10 ;  /* 0x000000060b0b7223 */ /* 0x004fc8000000000a */
[----:B---3--:R-:W-:-:S04]  /*09f0*/  FFMA R11, R12, R14, R11 ;  /* 0x0000000e0c0b7223 */ /* 0x008fc8000000000b */
[----:B----4-:R-:W-:-:S04]  /*0a00*/  FFMA R11, R16, R15, R11 ;  /* 0x0000000f100b7223 */ /* 0x010fc8000000000b */
[----:B-----5:R-:W-:-:S07]  /*0a10*/  FFMA R10, R18, R17, R11 ;  /* 0x00000011120a7223 */ /* 0x020fce000000000b */
.L_x_5:
[----:B------:R-:W-:Y:S05]  /*0a20*/  BRA.U !UP1, `(.L_x_1) ;  /* 0x00000001094c7547 */ /* 0x000fea000b800000 */
[----:B------:R-:W1:Y:S01]  /*0a30*/  LDC.64 R2, c[0x0][0x380] ;  /* 0x0000e000ff027b82 */ /* 0x000e620000000a00 */
[----:B------:R-:W-:Y:S01]  /*0a40*/  IADD3 R5, PT, PT, R13, UR4, RZ ;  /* 0x000000040d057c10 */ /* 0x000fe2000fffe0ff */
[----:B------:R-:W-:Y:S01]  /*0a50*/  UIADD3 UR5, UPT, UPT, -UR5, URZ, URZ ;  /* 0x000000ff05057290 */ /* 0x000fe2000fffe1ff */
[----:B------:R-:W-:-:S03]  /*0a60*/  IADD3 R11, PT, PT, R8, UR4, RZ ;  /* 0x00000004080b7c10 */ /* 0x000fc6000fffe0ff */
[----:B-1----:R-:W-:-:S03]  /*0a70*/  IMAD.WIDE.U32 R4, R5, 0x4, R2 ;  /* 0x0000000405047825 */ /* 0x002fc600078e0002 */
[----:B------:R-:W-:Y:S02]  /*0a80*/  MOV R12, R4 ;  /* 0x00000004000c7202 */ /* 0x000fe40000000f00 */
[----:B------:R-:W-:-:S07]  /*0a90*/  MOV R13, R5 ;  /* 0x00000005000d7202 */ /* 0x000fce0000000f00 */
.L_x_6:
[----:B------:R-:W-:Y:S01]  /*0aa0*/  IMAD.WIDE R4, R11, 0x4, R2 ;  /* 0x000000040b047825 */ /* 0x000fe200078e0202 */
[----:B------:R-:W-:Y:S02]  /*0ab0*/  MOV R6, R12 ;  /* 0x0000000c00067202 */ /* 0x000fe40000000f00 */
[----:B------:R-:W-:-:S03]  /*0ac0*/  MOV R7, R13 ;  /* 0x0000000d00077202 */ /* 0x000fc60000000f00 */
[----:B0-----:R-:W2:Y:S04]  /*0ad0*/  LDG.E R5, desc[UR10][R4.64] ;  /* 0x0000000a04057981 */ /* 0x001ea8000c1e1900 */
[----:B------:R-:W2:Y:S01]  /*0ae0*/  LDG.E R6, desc[UR10][R6.64] ;  /* 0x0000000a06067981 */ /* 0x000ea2000c1e1900 */
[----:B------:R-:W-:Y:S01]  /*0af0*/  UIADD3 UR5, UPT, UPT, UR5, 0x1, URZ ;  /* 0x0000000105057890 */ /* 0x000fe2000fffe0ff */
[----:B------:R-:W-:Y:S02]  /*0b00*/  IADD3 R12, P0, PT, R12, 0x4, RZ ;  /* 0x000000040c0c7810 */ /* 0x000fe40007f1e0ff */
[----:B------:R-:W-:Y:S01]  /*0b10*/  IADD3 R11, PT, PT, R11, 0x1, RZ ;  /* 0x000000010b0b7810 */ /* 0x000fe20007ffe0ff */
[----:B------:R-:W-:Y:S01]  /*0b20*/  UISETP.NE.AND UP0, UPT, UR5, URZ, UPT ;  /* 0x000000ff0500728c */ /* 0x000fe2000bf05270 */
[----:B------:R-:W-:Y:S01]  /*0b30*/  IADD3.X R13, PT, PT, RZ, R13, RZ, P0, !PT ;  /* 0x0000000dff0d7210 */ /* 0x000fe200007fe4ff */
[----:B--2---:R-:W-:-:S07]  /*0b40*/  FFMA R10, R5, R6, R10 ;  /* 0x00000006050a7223 */ /* 0x004fce000000000a */
[----:B------:R-:W-:Y:S05]  /*0b50*/  BRA.U UP0, `(.L_x_6) ;  /* 0xfffffffd00d07547 */ /* 0x000fea000b83ffff */
.L_x_1:
[----:B------:R-:W1:Y:S01]  /*0b60*/  LDC.64 R2, c[0x0][0x388] ;  /* 0x0000e200ff027b82 */ /* 0x000e620000000a00 */
[----:B------:R-:W-:-:S04]  /*0b70*/  IMAD R9, R0, UR9, R9 ;  /* 0x0000000900097c24 */ /* 0x000fc8000f8e0209 */
[----:B-1----:R-:W-:-:S05]  /*0b80*/  IMAD.WIDE R2, R9, 0x4, R2 ;  /* 0x0000000409027825 */ /* 0x002fca00078e0202 */
[----:B0-----:R-:W-:Y:S01]  /*0b90*/  STG.E desc[UR10][R2.64], R10 ;  /* 0x0000000a02007986 */ /* 0x001fe2000c10190a */
[----:B------:R-:W-:Y:S05]  /*0ba0*/  EXIT ;  /* 0x000000000000794d */ /* 0x000fea0003800000 */
.L_x_0:
[----:B------:R-:W1:Y:S01]  /*0bb0*/  LDC.64 R2, c[0x0][0x388] ;  /* 0x0000e200ff027b82 */ /* 0x000e620000000a00 */
[----:B------:R-:W-:Y:S02]  /*0bc0*/  IMAD R5, R0, UR9, R0 ;  /* 0x0000000900057c24 */ /* 0x000fe4000f8e0200 */
[----:B------:R-:W-:Y:S02]  /*0bd0*/  HFMA2 R7, -RZ, RZ, 1.875, 0 ;  /* 0x3f800000ff077431 */ /* 0x000fe400000001ff */
[----:B-1----:R-:W-:-:S05]  /*0be0*/  IMAD.WIDE.U32 R2, R5, 0x4, R2 ;  /* 0x0000000405027825 */ /* 0x002fca00078e0002 */
[----:B0-----:R-:W-:Y:S01]  /*0bf0*/  STG.E desc[UR10][R2.64], R7 ;  /* 0x0000000702007986 */ /* 0x001fe2000c10190a */
[----:B------:R-:W-:Y:S05]  /*0c00*/  EXIT ;  /* 0x000000000000794d */ /* 0x000fea0003800000 */
.L_x_7:
[----:B------:R-:W-:-:S00]  /*0c10*/  BRA `(.L_x_7) ;  /* 0xfffffffc00fc7947 */ /* 0x000fc0000383ffff */
[----:B------:R-:W-:-:S00]  /*0c20*/  NOP ;  /* 0x0000000000007918 */ /* 0x000fc00000000000 */
        /* <DEDUP_REMOVED lines=13> */
.L_x_8:


//--------------------- .nv.shared.reserved.0     --------------------------
	.section	.nv.shared.reserved.0,"aw",@nobits
	.weak		__nv_reservedSMEM_offset_0_alias
	.size		__nv_reservedSMEM_offset_0_alias, 0, 64
	.other		__nv_reservedSMEM_offset_0_alias,@"STO_CUDA_RESERVED_SHARED STV_DEFAULT"
__nv_reservedSMEM_offset_0_alias:
	.zero		0
	.zero		64


//--------------------- .nv.constant0._Z6kernelPfS_ii --------------------------
	.section	.nv.constant0._Z6kernelPfS_ii,"a",@progbits
	.sectionflags	@""
	.align	4
.nv.constant0._Z6kernelPfS_ii:
	.zero		920


//--------------------- SYMBOLS --------------------------

	.type		.nv.reservedSmem.offset0,@object
	.size		.nv.reservedSmem.offset0,0x4
